	.headerflags	@"EF_CUDA_TEXMODE_UNIFIED EF_CUDA_64BIT_ADDRESS EF_CUDA_ACCELERATORS EF_CUDA_SM90 EF_CUDA_VIRTUAL_SM(EF_CUDA_SM90)"
	.elftype	@"ET_EXEC"


//--------------------- .nv.info                  --------------------------
	.section	.nv.info,"",@"SHT_CUDA_INFO"
	.align	4


	//----- nvinfo : EIATTR_REGCOUNT
	.align		4
        /*0000*/ 	.byte	0x04, 0x2f
        /*0002*/ 	.short	(.L_3 - .L_2)
	.align		4
.L_2:
        /*0004*/ 	.word	index@(triton_poi_fused__native_batch_norm_legit_no_training_convolution_relu_4)
        /*0008*/ 	.word	0x00000017


	//----- nvinfo : EIATTR_MIN_STACK_SIZE
	.align		4
.L_3:
        /*000c*/ 	.byte	0x04, 0x12
        /*000e*/ 	.short	(.L_5 - .L_4)
	.align		4
.L_4:
        /*0010*/ 	.word	index@(triton_poi_fused__native_batch_norm_legit_no_training_convolution_relu_4)
        /*0014*/ 	.word	0x00000000


	//----- nvinfo : EIATTR_FRAME_SIZE
	.align		4
.L_5:
        /*0018*/ 	.byte	0x04, 0x11
        /*001a*/ 	.short	(.L_7 - .L_6)
	.align		4
.L_6:
        /*001c*/ 	.word	index@(triton_poi_fused__native_batch_norm_legit_no_training_convolution_relu_4)
        /*0020*/ 	.word	0x00000000


	//----- nvinfo : EIATTR_MIN_STACK_SIZE
	.align		4
.L_7:
        /*0024*/ 	.byte	0x04, 0x12
        /*0026*/ 	.short	(.L_9 - .L_8)
	.align		4
.L_8:
        /*0028*/ 	.word	index@(triton_poi_fused__native_batch_norm_legit_no_training_convolution_relu_4)
        /*002c*/ 	.word	0x00000000
.L_9:


//--------------------- .nv.info.triton_poi_fused__native_batch_norm_legit_no_training_convolution_relu_4 --------------------------
	.section	.nv.info.triton_poi_fused__native_batch_norm_legit_no_training_convolution_relu_4,"",@"SHT_CUDA_INFO"
	.sectionflags	@""
	.align	4


	//----- nvinfo : EIATTR_CUDA_API_VERSION
	.align		4
        /*0000*/ 	.byte	0x04, 0x37
        /*0002*/ 	.short	(.L_11 - .L_10)
.L_10:
        /*0004*/ 	.word	0x0000007c


	//----- nvinfo : EIATTR_KPARAM_INFO
	.align		4
.L_11:
        /*0008*/ 	.byte	0x04, 0x17
        /*000a*/ 	.short	(.L_13 - .L_12)
.L_12:
        /*000c*/ 	.word	0x00000000
        /*0010*/ 	.short	0x0007
        /*0012*/ 	.short	0x0038
        /*0014*/ 	.byte	0x00, 0xf0, 0x11, 0x00


	//----- nvinfo : EIATTR_KPARAM_INFO
	.align		4
.L_13:
        /*0018*/ 	.byte	0x04, 0x17
        /*001a*/ 	.short	(.L_15 - .L_14)
.L_14:
        /*001c*/ 	.word	0x00000000
        /*0020*/ 	.short	0x0006
        /*0022*/ 	.short	0x0030
        /*0024*/ 	.byte	0x00, 0xf4, 0x21, 0x00


	//----- nvinfo : EIATTR_KPARAM_INFO
	.align		4
.L_15:
        /*0028*/ 	.byte	0x04, 0x17
        /*002a*/ 	.short	(.L_17 - .L_16)
.L_16:
        /*002c*/ 	.word	0x00000000
        /*0030*/ 	.short	0x0005
        /*0032*/ 	.short	0x0028
        /*0034*/ 	.byte	0x00, 0xf4, 0x21, 0x00


	//----- nvinfo : EIATTR_KPARAM_INFO
	.align		4
.L_17:
        /*0038*/ 	.byte	0x04, 0x17
        /*003a*/ 	.short	(.L_19 - .L_18)
.L_18:
        /*003c*/ 	.word	0x00000000
        /*0040*/ 	.short	0x0004
        /*0042*/ 	.short	0x0020
        /*0044*/ 	.byte	0x00, 0xf4, 0x21, 0x00


	//----- nvinfo : EIATTR_KPARAM_INFO
	.align		4
.L_19:
        /*0048*/ 	.byte	0x04, 0x17
        /*004a*/ 	.short	(.L_21 - .L_20)
.L_20:
        /*004c*/ 	.word	0x00000000
        /*0050*/ 	.short	0x0003
        /*0052*/ 	.short	0x0018
        /*0054*/ 	.byte	0x00, 0xf4, 0x21, 0x00


	//----- nvinfo : EIATTR_KPARAM_INFO
	.align		4
.L_21:
        /*0058*/ 	.byte	0x04, 0x17
        /*005a*/ 	.short	(.L_23 - .L_22)
.L_22:
        /*005c*/ 	.word	0x00000000
        /*0060*/ 	.short	0x0002
        /*0062*/ 	.short	0x0010
        /*0064*/ 	.byte	0x00, 0xf4, 0x21, 0x00


	//----- nvinfo : EIATTR_KPARAM_INFO
	.align		4
.L_23:
        /*0068*/ 	.byte	0x04, 0x17
        /*006a*/ 	.short	(.L_25 - .L_24)
.L_24:
        /*006c*/ 	.word	0x00000000
        /*0070*/ 	.short	0x0001
        /*0072*/ 	.short	0x0008
        /*0074*/ 	.byte	0x00, 0xf4, 0x21, 0x00


	//----- nvinfo : EIATTR_KPARAM_INFO
	.align		4
.L_25:
        /*0078*/ 	.byte	0x04, 0x17
        /*007a*/ 	.short	(.L_27 - .L_26)
.L_26:
        /*007c*/ 	.word	0x00000000
        /*0080*/ 	.short	0x0000
        /*0082*/ 	.short	0x0000
        /*0084*/ 	.byte	0x00, 0xf4, 0x21, 0x00


	//----- nvinfo : EIATTR_SPARSE_MMA_MASK
	.align		4
.L_27:
        /*0088*/ 	.byte	0x03, 0x50
        /*008a*/ 	.short	0x0000


	//----- nvinfo : EIATTR_MAXREG_COUNT
	.align		4
        /*008c*/ 	.byte	0x03, 0x1b
        /*008e*/ 	.short	0x00ff


	//----- nvinfo : EIATTR_EXIT_INSTR_OFFSETS
	.align		4
        /*0090*/ 	.byte	0x04, 0x1c
        /*0092*/ 	.short	(.L_29 - .L_28)


	//   ....[0]....
.L_28:
        /*0094*/ 	.word	0x00000350


	//   ....[1]....
        /*0098*/ 	.word	0x00000370


	//----- nvinfo : EIATTR_REQNTID
	.align		4
.L_29:
        /*009c*/ 	.byte	0x04, 0x10
        /*009e*/ 	.short	(.L_31 - .L_30)
.L_30:
        /*00a0*/ 	.word	0x00000080
        /*00a4*/ 	.word	0x00000001
        /*00a8*/ 	.word	0x00000001


	//----- nvinfo : EIATTR_CBANK_PARAM_SIZE
	.align		4
.L_31:
        /*00ac*/ 	.byte	0x03, 0x19
        /*00ae*/ 	.short	0x003c


	//----- nvinfo : EIATTR_PARAM_CBANK
	.align		4
        /*00b0*/ 	.byte	0x04, 0x0a
        /*00b2*/ 	.short	(.L_33 - .L_32)
	.align		4
.L_32:
        /*00b4*/ 	.word	index@(.nv.constant0.triton_poi_fused__native_batch_norm_legit_no_training_convolution_relu_4)
        /*00b8*/ 	.short	0x0210
        /*00ba*/ 	.short	0x003c


	//----- nvinfo : EIATTR_SW_WAR
	.align		4
.L_33:
        /*00bc*/ 	.byte	0x04, 0x36
        /*00be*/ 	.short	(.L_35 - .L_34)
.L_34:
        /*00c0*/ 	.word	0x00000008
.L_35:


//--------------------- .nv.callgraph             --------------------------
	.section	.nv.callgraph,"",@"SHT_CUDA_CALLGRAPH"
	.align	4
	.sectionentsize	8
	.align		4
        /*0000*/ 	.word	0x00000000
	.align		4
        /*0004*/ 	.word	0xffffffff
	.align		4
        /*0008*/ 	.word	0x00000000
	.align		4
        /*000c*/ 	.word	0xfffffffe
	.align		4
        /*0010*/ 	.word	0x00000000
	.align		4
        /*0014*/ 	.word	0xfffffffd
	.align		4
        /*0018*/ 	.word	0x00000000
	.align		4
        /*001c*/ 	.word	0xfffffffc


//--------------------- .nv.constant4             --------------------------
	.section	.nv.constant4,"a",@progbits
	.align	8
	.align		8
.nv.constant4:
        /*0000*/ 	.dword	_$_str
	.align		8
        /*0008*/ 	.dword	_$_str_$_2


//--------------------- .text.triton_poi_fused__native_batch_norm_legit_no_training_convolution_relu_4 --------------------------
	.section	.text.triton_poi_fused__native_batch_norm_legit_no_training_convolution_relu_4,"ax",@progbits
	.align	128
        .global         triton_poi_fused__native_batch_norm_legit_no_training_convolution_relu_4
        .type           triton_poi_fused__native_batch_norm_legit_no_training_convolution_relu_4,@function
        .size           triton_poi_fused__native_batch_norm_legit_no_training_convolution_relu_4,(.L_x_1 - triton_poi_fused__native_batch_norm_legit_no_training_convolution_relu_4)
        .other          triton_poi_fused__native_batch_norm_legit_no_training_convolution_relu_4,@"STO_CUDA_ENTRY STV_DEFAULT"
triton_poi_fused__native_batch_norm_legit_no_training_convolution_relu_4:
.text.triton_poi_fused__native_batch_norm_legit_no_training_convolution_relu_4:
[----:B------:R-:W0:Y:S01]  /*0000*/  LDC R1, c[0x0][0x28] ;  /* 0x00000a00ff017b82 */ /* 0x000e220000000800 */
[----:B------:R-:W1:Y:S07]  /*0010*/  S2R R0, SR_TID.X ;  /* 0x0000000000007919 */ /* 0x000e6e0000002100 */
[----:B------:R-:W2:Y:S01]  /*0020*/  LDC.64 R12, c[0x0][0x228] ;  /* 0x00008a00ff0c7b82 */ /* 0x000ea20000000a00 */
[----:B------:R-:W-:Y:S01]  /*0030*/  CS2R R4, SRZ ;  /* 0x0000000000047805 */ /* 0x000fe2000001ff00 */
[----:B------:R-:W-:Y:S01]  /*0040*/  ULDC.64 UR4, c[0x0][0x208] ;  /* 0x0000820000047ab9 */ /* 0x000fe20000000a00 */
[----:B------:R-:W3:Y:S05]  /*0050*/  S2R R3, SR_CTAID.X ;  /* 0x0000000000037919 */ /* 0x000eea0000002500 */
[----:B------:R-:W4:Y:S08]  /*0060*/  LDC.64 R10, c[0x0][0x218] ;  /* 0x00008600ff0a7b82 */ /* 0x000f300000000a00 */
[----:B------:R-:W5:Y:S08]  /*0070*/  LDC.64 R14, c[0x0][0x220] ;  /* 0x00008800ff0e7b82 */ /* 0x000f700000000a00 */
[----:B------:R-:W5:Y:S01]  /*0080*/  LDC.64 R16, c[0x0][0x230] ;  /* 0x00008c00ff107b82 */ /* 0x000f620000000a00 */
[----:B-1----:R-:W-:-:S07]  /*0090*/  LOP3.LUT R0, R0, 0x7f, RZ, 0xc0, !PT ;  /* 0x0000007f00007812 */ /* 0x002fce00078ec0ff */
[----:B------:R-:W1:Y:S01]  /*00a0*/  LDC.64 R6, c[0x0][0x238] ;  /* 0x00008e00ff067b82 */ /* 0x000e620000000a00 */
[----:B---3--:R-:W-:Y:S02]  /*00b0*/  SHF.R.S32.HI R2, RZ, 0x18, R3 ;  /* 0x00000018ff027819 */ /* 0x008fe40000011403 */
[----:B------:R-:W-:Y:S02]  /*00c0*/  LEA R0, R3, R0, 0x7 ;  /* 0x0000000003007211 */ /* 0x000fe400078e38ff */
[----:B------:R-:W-:Y:S02]  /*00d0*/  SGXT R3, R2, 0x1 ;  /* 0x000000010203781a */ /* 0x000fe40000000200 */
[----:B------:R-:W-:Y:S02]  /*00e0*/  ISETP.GE.AND P0, PT, R0, 0x400, PT ;  /* 0x000004000000780c */ /* 0x000fe40003f06270 */
[----:B------:R-:W-:-:S04]  /*00f0*/  LEA.HI R3, R3, R0, RZ, 0x8 ;  /* 0x0000000003037211 */ /* 0x000fc800078f40ff */
[----:B------:R-:W-:-:S04]  /*0100*/  LOP3.LUT R3, R3, 0xffffff00, RZ, 0xc0, !PT ;  /* 0xffffff0003037812 */ /* 0x000fc800078ec0ff */
[----:B------:R-:W-:Y:S02]  /*0110*/  IADD3 R19, R0, -R3, RZ ;  /* 0x8000000300137210 */ /* 0x000fe40007ffe0ff */
[----:B------:R-:W3:Y:S03]  /*0120*/  LDC.64 R2, c[0x0][0x210] ;  /* 0x00008400ff027b82 */ /* 0x000ee60000000a00 */
[----:B--2---:R-:W-:-:S05]  /*0130*/  IMAD.WIDE R12, R19, 0x4, R12 ;  /* 0x00000004130c7825 */ /* 0x004fca00078e020c */
[----:B------:R5:W2:Y:S01]  /*0140*/  @!P0 LDG.E.EL R4, desc[UR4][R12.64] ;  /* 0x000000040c048981 */ /* 0x000aa2000c2e1900 */
[----:B------:R-:W-:Y:S01]  /*0150*/  CS2R R8, SRZ ;  /* 0x0000000000087805 */ /* 0x000fe2000001ff00 */
[----:B----4-:R-:W-:-:S05]  /*0160*/  IMAD.WIDE R10, R19, 0x4, R10 ;  /* 0x00000004130a7825 */ /* 0x010fca00078e020a */
[----:B------:R4:W2:Y:S01]  /*0170*/  @!P0 LDG.E.EL R8, desc[UR4][R10.64] ;  /* 0x000000040a088981 */ /* 0x0008a2000c2e1900 */
[----:B-----5:R-:W-:-:S04]  /*0180*/  IMAD.WIDE R12, R19, 0x4, R14 ;  /* 0x00000004130c7825 */ /* 0x020fc800078e020e */
[----:B---3--:R-:W-:Y:S01]  /*0190*/  IMAD.WIDE R2, R0, 0x4, R2 ;  /* 0x0000000400027825 */ /* 0x008fe200078e0202 */
[----:B------:R-:W3:Y:S04]  /*01a0*/  @!P0 LDG.E.EL R9, desc[UR4][R12.64] ;  /* 0x000000040c098981 */ /* 0x000ee8000c2e1900 */
[----:B------:R-:W5:Y:S01]  /*01b0*/  @!P0 LDG.E R5, desc[UR4][R2.64] ;  /* 0x0000000402058981 */ /* 0x000f62000c1e1900 */
[----:B0-----:R-:W-:-:S04]  /*01c0*/  IMAD.WIDE R14, R19, 0x4, R16 ;  /* 0x00000004130e7825 */ /* 0x001fc800078e0210 */
[----:B-1----:R-:W-:Y:S01]  /*01d0*/  IMAD.WIDE R16, R19, 0x4, R6 ;  /* 0x0000000413107825 */ /* 0x002fe200078e0206 */
[----:B------:R-:W-:Y:S01]  /*01e0*/  CS2R R18, SRZ ;  /* 0x0000000000127805 */ /* 0x000fe2000001ff00 */
[----:B----4-:R-:W-:Y:S01]  /*01f0*/  HFMA2.MMA R11, -RZ, RZ, 1.625, 0 ;  /* 0x3e800000ff0b7435 */ /* 0x010fe200000001ff */
[----:B------:R-:W0:Y:S04]  /*0200*/  LDC.64 R6, c[0x0][0x240] ;  /* 0x00009000ff067b82 */ /* 0x000e280000000a00 */
[----:B------:R-:W4:Y:S04]  /*0210*/  @!P0 LDG.E.EL R18, desc[UR4][R14.64] ;  /* 0x000000040e128981 */ /* 0x000f28000c2e1900 */
[----:B------:R-:W4:Y:S01]  /*0220*/  @!P0 LDG.E.EL R19, desc[UR4][R16.64] ;  /* 0x0000000410138981 */ /* 0x000f22000c2e1900 */
[----:B0-----:R-:W-:-:S04]  /*0230*/  IMAD.WIDE R6, R0, 0x4, R6 ;  /* 0x0000000400067825 */ /* 0x001fc800078e0206 */
[----:B--2---:R-:W-:-:S04]  /*0240*/  FADD R4, R4, 9.9999997473787516356e-06 ;  /* 0x3727c5ac04047421 */ /* 0x004fc80000000000 */
[----:B------:R-:W0:Y:S02]  /*0250*/  MUFU.SQRT R20, R4 ;  /* 0x0000000400147308 */ /* 0x000e240000002000 */
[C---:B0-----:R-:W-:Y:S02]  /*0260*/  FSETP.GT.AND P1, PT, R20.reuse, 8.50705917302346158658e+37, PT ;  /* 0x7e8000001400780b */ /* 0x041fe40003f24000 */
[----:B------:R-:W-:-:S11]  /*0270*/  FSETP.GEU.AND P2, PT, R20, 1.175494350822287508e-38, PT ;  /* 0x008000001400780b */ /* 0x000fd60003f4e000 */
[----:B------:R-:W-:-:S04]  /*0280*/  @P1 FMUL R20, R20, 0.25 ;  /* 0x3e80000014141820 */ /* 0x000fc80000400000 */
[----:B------:R-:W-:-:S06]  /*0290*/  @!P2 FMUL R20, R20, 16777216 ;  /* 0x4b8000001414a820 */ /* 0x000fcc0000400000 */
[----:B------:R-:W0:Y:S01]  /*02a0*/  MUFU.RCP R20, R20 ;  /* 0x0000001400147308 */ /* 0x000e220000001000 */
[----:B------:R-:W-:Y:S01]  /*02b0*/  FSEL R11, R11, 1, P1 ;  /* 0x3f8000000b0b7808 */ /* 0x000fe20000800000 */
[----:B-----5:R-:W-:-:S04]  /*02c0*/  FADD R5, R8, R5 ;  /* 0x0000000508057221 */ /* 0x020fc80000000000 */
[----:B------:R-:W-:Y:S01]  /*02d0*/  @!P2 FMUL R11, R11, 16777216 ;  /* 0x4b8000000b0ba820 */ /* 0x000fe20000400000 */
[----:B---3--:R-:W-:-:S03]  /*02e0*/  FADD R9, R5, -R9 ;  /* 0x8000000905097221 */ /* 0x008fc60000000000 */
[----:B0-----:R-:W-:-:S04]  /*02f0*/  FMUL R4, R20, R11 ;  /* 0x0000000b14047220 */ /* 0x001fc80000400000 */
[----:B------:R-:W-:-:S04]  /*0300*/  FMUL R4, R9, R4 ;  /* 0x0000000409047220 */ /* 0x000fc80000400000 */
[----:B----4-:R-:W-:Y:S01]  /*0310*/  FFMA R4, R4, R18, R19 ;  /* 0x0000001204047223 */ /* 0x010fe20000000013 */
[----:B------:R0:W-:Y:S04]  /*0320*/  @!P0 STG.E desc[UR4][R2.64], R5 ;  /* 0x0000000502008986 */ /* 0x0001e8000c101904 */
[----:B------:R-:W-:-:S04]  /*0330*/  FSETP.GEU.AND P1, PT, R4, RZ, PT ;  /* 0x000000ff0400720b */ /* 0x000fc80003f2e000 */
[----:B------:R-:W-:Y:S01]  /*0340*/  FSEL R9, R4, RZ, P1 ;  /* 0x000000ff04097208 */ /* 0x000fe20000800000 */
[----:B0-----:R-:W-:Y:S08]  /*0350*/  @P0 EXIT ;  /* 0x000000000000094d */ /* 0x001ff00003800000 */
[----:B------:R-:W-:Y:S01]  /*0360*/  STG.E desc[UR4][R6.64], R9 ;  /* 0x0000000906007986 */ /* 0x000fe2000c101904 */
[----:B------:R-:W-:Y:S05]  /*0370*/  EXIT ;  /* 0x000000000000794d */ /* 0x000fea0003800000 */
.L_x_0:
[----:B------:R-:W-:-:S00]  /*0380*/  BRA `(.L_x_0) ;  /* 0xfffffffc00fc7947 */ /* 0x000fc0000383ffff */
[----:B------:R-:W-:-:S00]  /*0390*/  NOP ;  /* 0x0000000000007918 */ /* 0x000fc00000000000 */
        /* <DEDUP_REMOVED lines=14> */
.L_x_1:


//--------------------- .nv.global.init           --------------------------
	.section	.nv.global.init,"aw",@progbits
.nv.global.init:
	.type		_$_str,@object
	.size		_$_str,(_$_str_$_2 - _$_str)
_$_str:
        /*0000*/ 	.byte	0x5f, 0x5f, 0x43, 0x55, 0x44, 0x41, 0x5f, 0x46, 0x54, 0x5a, 0x00
	.type		_$_str_$_2,@object
	.size		_$_str_$_2,(.L_1 - _$_str_$_2)
_$_str_$_2:
        /*000b*/ 	.byte	0x5f, 0x5f, 0x43, 0x55, 0x44, 0x41, 0x5f, 0x50, 0x52, 0x45, 0x43, 0x5f, 0x53, 0x51, 0x52, 0x54
        /*001b*/ 	.byte	0x00
.L_1:


//--------------------- .nv.constant0.triton_poi_fused__native_batch_norm_legit_no_training_convolution_relu_4 --------------------------
	.section	.nv.constant0.triton_poi_fused__native_batch_norm_legit_no_training_convolution_relu_4,"a",@progbits
	.sectionflags	@""
	.align	4
.nv.constant0.triton_poi_fused__native_batch_norm_legit_no_training_convolution_relu_4:
	.zero		588
